	.headerflags	@"EF_CUDA_TEXMODE_UNIFIED EF_CUDA_64BIT_ADDRESS EF_CUDA_ACCELERATORS EF_CUDA_SM90 EF_CUDA_VIRTUAL_SM(EF_CUDA_SM90)"
	.elftype	@"ET_EXEC"


//--------------------- .nv.info                  --------------------------
	.section	.nv.info,"",@"SHT_CUDA_INFO"
	.align	4


	//----- nvinfo : EIATTR_REGCOUNT
	.align		4
        /*0000*/ 	.byte	0x04, 0x2f
        /*0002*/ 	.short	(.L_1 - .L_0)
	.align		4
.L_0:
        /*0004*/ 	.word	index@(triton_poi_fused__adaptive_avg_pool2d_37)
        /*0008*/ 	.word	0x0000002f


	//----- nvinfo : EIATTR_MIN_STACK_SIZE
	.align		4
.L_1:
        /*000c*/ 	.byte	0x04, 0x12
        /*000e*/ 	.short	(.L_3 - .L_2)
	.align		4
.L_2:
        /*0010*/ 	.word	index@(triton_poi_fused__adaptive_avg_pool2d_37)
        /*0014*/ 	.word	0x00000000


	//----- nvinfo : EIATTR_FRAME_SIZE
	.align		4
.L_3:
        /*0018*/ 	.byte	0x04, 0x11
        /*001a*/ 	.short	(.L_5 - .L_4)
	.align		4
.L_4:
        /*001c*/ 	.word	index@(triton_poi_fused__adaptive_avg_pool2d_37)
        /*0020*/ 	.word	0x00000000


	//----- nvinfo : EIATTR_MIN_STACK_SIZE
	.align		4
.L_5:
        /*0024*/ 	.byte	0x04, 0x12
        /*0026*/ 	.short	(.L_7 - .L_6)
	.align		4
.L_6:
        /*0028*/ 	.word	index@(triton_poi_fused__adaptive_avg_pool2d_37)
        /*002c*/ 	.word	0x00000000
.L_7:


//--------------------- .nv.info.triton_poi_fused__adaptive_avg_pool2d_37 --------------------------
	.section	.nv.info.triton_poi_fused__adaptive_avg_pool2d_37,"",@"SHT_CUDA_INFO"
	.sectionflags	@""
	.align	4


	//----- nvinfo : EIATTR_CUDA_API_VERSION
	.align		4
        /*0000*/ 	.byte	0x04, 0x37
        /*0002*/ 	.short	(.L_9 - .L_8)
.L_8:
        /*0004*/ 	.word	0x0000007c


	//----- nvinfo : EIATTR_KPARAM_INFO
	.align		4
.L_9:
        /*0008*/ 	.byte	0x04, 0x17
        /*000a*/ 	.short	(.L_11 - .L_10)
.L_10:
        /*000c*/ 	.word	0x00000000
        /*0010*/ 	.short	0x0002
        /*0012*/ 	.short	0x0010
        /*0014*/ 	.byte	0x00, 0xf0, 0x11, 0x00


	//----- nvinfo : EIATTR_KPARAM_INFO
	.align		4
.L_11:
        /*0018*/ 	.byte	0x04, 0x17
        /*001a*/ 	.short	(.L_13 - .L_12)
.L_12:
        /*001c*/ 	.word	0x00000000
        /*0020*/ 	.short	0x0001
        /*0022*/ 	.short	0x0008
        /*0024*/ 	.byte	0x00, 0xf4, 0x21, 0x00


	//----- nvinfo : EIATTR_KPARAM_INFO
	.align		4
.L_13:
        /*0028*/ 	.byte	0x04, 0x17
        /*002a*/ 	.short	(.L_15 - .L_14)
.L_14:
        /*002c*/ 	.word	0x00000000
        /*0030*/ 	.short	0x0000
        /*0032*/ 	.short	0x0000
        /*0034*/ 	.byte	0x00, 0xf4, 0x21, 0x00


	//----- nvinfo : EIATTR_SPARSE_MMA_MASK
	.align		4
.L_15:
        /*0038*/ 	.byte	0x03, 0x50
        /*003a*/ 	.short	0x0000


	//----- nvinfo : EIATTR_MAXREG_COUNT
	.align		4
        /*003c*/ 	.byte	0x03, 0x1b
        /*003e*/ 	.short	0x00ff


	//----- nvinfo : EIATTR_EXIT_INSTR_OFFSETS
	.align		4
        /*0040*/ 	.byte	0x04, 0x1c
        /*0042*/ 	.short	(.L_17 - .L_16)


	//   ....[0]....
.L_16:
        /*0044*/ 	.word	0x00001330


	//----- nvinfo : EIATTR_REQNTID
	.align		4
.L_17:
        /*0048*/ 	.byte	0x04, 0x10
        /*004a*/ 	.short	(.L_19 - .L_18)
.L_18:
        /*004c*/ 	.word	0x00000100
        /*0050*/ 	.word	0x00000001
        /*0054*/ 	.word	0x00000001


	//----- nvinfo : EIATTR_CBANK_PARAM_SIZE
	.align		4
.L_19:
        /*0058*/ 	.byte	0x03, 0x19
        /*005a*/ 	.short	0x0014


	//----- nvinfo : EIATTR_PARAM_CBANK
	.align		4
        /*005c*/ 	.byte	0x04, 0x0a
        /*005e*/ 	.short	(.L_21 - .L_20)
	.align		4
.L_20:
        /*0060*/ 	.word	index@(.nv.constant0.triton_poi_fused__adaptive_avg_pool2d_37)
        /*0064*/ 	.short	0x0210
        /*0066*/ 	.short	0x0014


	//----- nvinfo : EIATTR_SW_WAR
	.align		4
.L_21:
        /*0068*/ 	.byte	0x04, 0x36
        /*006a*/ 	.short	(.L_23 - .L_22)
.L_22:
        /*006c*/ 	.word	0x00000008
.L_23:


//--------------------- .nv.callgraph             --------------------------
	.section	.nv.callgraph,"",@"SHT_CUDA_CALLGRAPH"
	.align	4
	.sectionentsize	8
	.align		4
        /*0000*/ 	.word	0x00000000
	.align		4
        /*0004*/ 	.word	0xffffffff
	.align		4
        /*0008*/ 	.word	0x00000000
	.align		4
        /*000c*/ 	.word	0xfffffffe
	.align		4
        /*0010*/ 	.word	0x00000000
	.align		4
        /*0014*/ 	.word	0xfffffffd
	.align		4
        /*0018*/ 	.word	0x00000000
	.align		4
        /*001c*/ 	.word	0xfffffffc


//--------------------- .text.triton_poi_fused__adaptive_avg_pool2d_37 --------------------------
	.section	.text.triton_poi_fused__adaptive_avg_pool2d_37,"ax",@progbits
	.align	128
        .global         triton_poi_fused__adaptive_avg_pool2d_37
        .type           triton_poi_fused__adaptive_avg_pool2d_37,@function
        .size           triton_poi_fused__adaptive_avg_pool2d_37,(.L_x_1 - triton_poi_fused__adaptive_avg_pool2d_37)
        .other          triton_poi_fused__adaptive_avg_pool2d_37,@"STO_CUDA_ENTRY STV_DEFAULT"
triton_poi_fused__adaptive_avg_pool2d_37:
.text.triton_poi_fused__adaptive_avg_pool2d_37:
[----:B------:R-:W-:Y:S01]  /*0000*/  LDC R1, c[0x0][0x28] ;  /* 0x00000a00ff017b82 */ /* 0x000fe20000000800 */
[----:B------:R-:W1:Y:S01]  /*0010*/  S2R R0, SR_TID.X ;  /* 0x0000000000007919 */ /* 0x000e620000002100 */
[----:B------:R-:W-:Y:S01]  /*0020*/  CS2R R18, SRZ ;  /* 0x0000000000127805 */ /* 0x000fe2000001ff00 */
[----:B------:R-:W-:Y:S01]  /*0030*/  ULDC.64 UR4, c[0x0][0x208] ;  /* 0x0000820000047ab9 */ /* 0x000fe20000000a00 */
[----:B------:R-:W2:Y:S01]  /*0040*/  S2R R3, SR_CTAID.X ;  /* 0x0000000000037919 */ /* 0x000ea20000002500 */
[----:B-1----:R-:W-:-:S05]  /*0050*/  IMAD.SHL.U32 R0, R0, 0x2, RZ ;  /* 0x0000000200007824 */ /* 0x002fca00078e00ff */
[----:B------:R-:W-:-:S05]  /*0060*/  LOP3.LUT R0, R0, 0x1fe, RZ, 0xc0, !PT ;  /* 0x000001fe00007812 */ /* 0x000fca00078ec0ff */
[----:B--2---:R-:W-:-:S04]  /*0070*/  IMAD R10, R3, 0x200, R0 ;  /* 0x00000200030a7824 */ /* 0x004fc800078e0200 */
[----:B------:R-:W-:-:S05]  /*0080*/  IMAD.HI R0, R10, 0x2aaaaaab, RZ ;  /* 0x2aaaaaab0a007827 */ /* 0x000fca00078e02ff */
[----:B------:R-:W-:-:S05]  /*0090*/  LEA.HI R3, R0, R0, RZ, 0x1 ;  /* 0x0000000000037211 */ /* 0x000fca00078f08ff */
[----:B------:R-:W-:-:S04]  /*00a0*/  IMAD.HI R0, R3, 0x2aaaaaab, RZ ;  /* 0x2aaaaaab03007827 */ /* 0x000fc800078e02ff */
[----:B------:R-:W-:Y:S01]  /*00b0*/  IMAD R2, R3, -0x6, R10 ;  /* 0xfffffffa03027824 */ /* 0x000fe200078e020a */
[----:B------:R-:W-:-:S03]  /*00c0*/  LEA.HI R0, R0, R0, RZ, 0x1 ;  /* 0x0000000000007211 */ /* 0x000fc600078f08ff */
[----:B------:R-:W-:Y:S02]  /*00d0*/  IMAD.SHL.U32 R4, R2, 0x8, RZ ;  /* 0x0000000802047824 */ /* 0x000fe400078e00ff */
[----:B------:R-:W-:Y:S02]  /*00e0*/  IMAD R0, R0, -0x6, R3 ;  /* 0xfffffffa00007824 */ /* 0x000fe400078e0203 */
[----:B------:R-:W-:Y:S02]  /*00f0*/  IMAD.SHL.U32 R2, R2, 0x4, RZ ;  /* 0x0000000402027824 */ /* 0x000fe400078e00ff */
[C---:B------:R-:W-:Y:S02]  /*0100*/  IMAD.SHL.U32 R3, R0.reuse, 0x8, RZ ;  /* 0x0000000800037824 */ /* 0x040fe400078e00ff */
[----:B------:R-:W-:-:S03]  /*0110*/  IMAD.SHL.U32 R0, R0, 0x4, RZ ;  /* 0x0000000400007824 */ /* 0x000fc600078e00ff */
[----:B------:R-:W-:Y:S02]  /*0120*/  PRMT R3, R4, 0x5410, R3 ;  /* 0x0000541004037816 */ /* 0x000fe40000000003 */
[----:B------:R-:W-:-:S03]  /*0130*/  PRMT R4, R2, 0x8880, RZ ;  /* 0x0000888002047816 */ /* 0x000fc600000000ff */
[----:B------:R-:W-:Y:S01]  /*0140*/  VIADD.16x2 R5, R3, 0xd000d ;  /* 0x000d000d03057836 */ /* 0x000fe20000000200 */
[----:B------:R-:W-:Y:S01]  /*0150*/  PRMT R3, R0, 0x8880, RZ ;  /* 0x0000888000037816 */ /* 0x000fe200000000ff */
[----:B------:R-:W-:-:S03]  /*0160*/  IMAD R4, R4, 0x5556, RZ ;  /* 0x0000555604047824 */ /* 0x000fc600078e02ff */
[C---:B------:R-:W-:Y:S02]  /*0170*/  PRMT R0, R5.reuse, 0x7610, R0 ;  /* 0x0000761005007816 */ /* 0x040fe40000000000 */
[----:B------:R-:W-:Y:S02]  /*0180*/  PRMT R2, R5, 0x7632, R2 ;  /* 0x0000763205027816 */ /* 0x000fe40000000002 */
[----:B------:R-:W-:Y:S01]  /*0190*/  PRMT R5, R0, 0x8880, RZ ;  /* 0x0000888000057816 */ /* 0x000fe200000000ff */
[----:B------:R-:W-:Y:S01]  /*01a0*/  IMAD R0, R3, 0x5556, RZ ;  /* 0x0000555603007824 */ /* 0x000fe200078e02ff */
[----:B------:R-:W-:Y:S02]  /*01b0*/  PRMT R2, R2, 0x8880, RZ ;  /* 0x0000888002027816 */ /* 0x000fe400000000ff */
[----:B------:R-:W-:Y:S01]  /*01c0*/  SHF.R.S32.HI R3, RZ, 0x10, R4 ;  /* 0x00000010ff037819 */ /* 0x000fe20000011404 */
[----:B------:R-:W-:Y:S01]  /*01d0*/  IMAD R7, R5, 0x2aab, RZ ;  /* 0x00002aab05077824 */ /* 0x000fe200078e02ff */
[----:B------:R-:W-:Y:S01]  /*01e0*/  SHF.R.S32.HI R0, RZ, 0x10, R0 ;  /* 0x00000010ff007819 */ /* 0x000fe20000011400 */
[----:B------:R-:W-:Y:S01]  /*01f0*/  IMAD R4, R2, 0x2aab, RZ ;  /* 0x00002aab02047824 */ /* 0x000fe200078e02ff */
[----:B------:R-:W-:-:S02]  /*0200*/  LOP3.LUT R5, R3, 0xffff, RZ, 0xc0, !PT ;  /* 0x0000ffff03057812 */ /* 0x000fc400078ec0ff */
[----:B------:R-:W-:Y:S02]  /*0210*/  LOP3.LUT R2, R0, 0xffff, RZ, 0xc0, !PT ;  /* 0x0000ffff00027812 */ /* 0x000fe400078ec0ff */
[----:B------:R-:W-:Y:S02]  /*0220*/  SHF.R.S32.HI R4, RZ, 0x10, R4 ;  /* 0x00000010ff047819 */ /* 0x000fe40000011404 */
[----:B------:R-:W-:Y:S02]  /*0230*/  SHF.R.S32.HI R7, RZ, 0x10, R7 ;  /* 0x00000010ff077819 */ /* 0x000fe40000011407 */
[----:B------:R-:W-:Y:S02]  /*0240*/  SHF.R.U32.HI R5, RZ, 0xf, R5 ;  /* 0x0000000fff057819 */ /* 0x000fe40000011605 */
[----:B------:R-:W-:Y:S02]  /*0250*/  SHF.R.U32.HI R2, RZ, 0xf, R2 ;  /* 0x0000000fff027819 */ /* 0x000fe40000011602 */
[----:B------:R-:W-:-:S02]  /*0260*/  LOP3.LUT R6, R4, 0xffff, RZ, 0xc0, !PT ;  /* 0x0000ffff04067812 */ /* 0x000fc400078ec0ff */
[----:B------:R-:W-:Y:S02]  /*0270*/  LOP3.LUT R9, R7, 0xffff, RZ, 0xc0, !PT ;  /* 0x0000ffff07097812 */ /* 0x000fe400078ec0ff */
[----:B------:R-:W-:Y:S01]  /*0280*/  PRMT R3, R3, 0x5410, R0 ;  /* 0x0000541003037816 */ /* 0x000fe20000000000 */
[----:B------:R-:W-:Y:S01]  /*0290*/  IMAD.HI R0, R10, 0x38e38e39, RZ ;  /* 0x38e38e390a007827 */ /* 0x000fe200078e02ff */
[----:B------:R-:W-:Y:S02]  /*02a0*/  PRMT R2, R5, 0x5410, R2 ;  /* 0x0000541005027816 */ /* 0x000fe40000000002 */
[----:B------:R-:W-:Y:S02]  /*02b0*/  SHF.R.U32.HI R6, RZ, 0xf, R6 ;  /* 0x0000000fff067819 */ /* 0x000fe40000011606 */
[----:B------:R-:W-:Y:S01]  /*02c0*/  SHF.R.U32.HI R9, RZ, 0xf, R9 ;  /* 0x0000000fff097819 */ /* 0x000fe20000011609 */
[----:B------:R-:W-:Y:S01]  /*02d0*/  VIADD.16x2 R2, R3, R2 ;  /* 0x0000000203027236 */ /* 0x000fe20000000200 */
[----:B------:R-:W-:-:S02]  /*02e0*/  PRMT R4, R7, 0x5410, R4 ;  /* 0x0000541007047816 */ /* 0x000fc40000000004 */
[----:B------:R-:W-:Y:S02]  /*02f0*/  PRMT R9, R9, 0x5410, R6 ;  /* 0x0000541009097816 */ /* 0x000fe40000000006 */
[----:B------:R-:W-:-:S03]  /*0300*/  SHF.R.U32.HI R3, RZ, 0x1f, R0 ;  /* 0x0000001fff037819 */ /* 0x000fc60000011600 */
[----:B------:R-:W-:Y:S01]  /*0310*/  VIADD.16x2 R6, R4, R9 ;  /* 0x0000000904067236 */ /* 0x000fe20000000200 */
[----:B------:R-:W-:Y:S02]  /*0320*/  LEA.HI R5, R0, R3, RZ, 0x1d ;  /* 0x0000000300057211 */ /* 0x000fe400078fe8ff */
[C---:B------:R-:W-:Y:S02]  /*0330*/  PRMT R0, R2.reuse, 0x7610, R0 ;  /* 0x0000761002007816 */ /* 0x040fe40000000000 */
[----:B------:R-:W-:Y:S02]  /*0340*/  PRMT R4, R2, 0x7632, R4 ;  /* 0x0000763202047816 */ /* 0x000fe40000000004 */
[----:B------:R-:W1:Y:S01]  /*0350*/  LDC.64 R2, c[0x0][0x210] ;  /* 0x00008400ff027b82 */ /* 0x000e620000000a00 */
[----:B------:R-:W-:Y:S02]  /*0360*/  PRMT R8, R6, 0x7632, R8 ;  /* 0x0000763206087816 */ /* 0x000fe40000000008 */
[----:B------:R-:W-:-:S02]  /*0370*/  LOP3.LUT R9, R4, 0xffff, RZ, 0xc0, !PT ;  /* 0x0000ffff04097812 */ /* 0x000fc400078ec0ff */
[----:B------:R-:W-:Y:S02]  /*0380*/  PRMT R15, R4, 0x8880, RZ ;  /* 0x00008880040f7816 */ /* 0x000fe400000000ff */
[----:B------:R-:W-:Y:S02]  /*0390*/  PRMT R16, R9, 0x8880, RZ ;  /* 0x0000888009107816 */ /* 0x000fe400000000ff */
[----:B------:R-:W-:Y:S02]  /*03a0*/  PRMT R12, R8, 0x8880, RZ ;  /* 0x00008880080c7816 */ /* 0x000fe400000000ff */
[C---:B------:R-:W-:Y:S02]  /*03b0*/  LOP3.LUT R7, R0.reuse, 0xffff, RZ, 0xc0, !PT ;  /* 0x0000ffff00077812 */ /* 0x040fe400078ec0ff */
[----:B------:R-:W-:Y:S01]  /*03c0*/  PRMT R13, R0, 0x8880, RZ ;  /* 0x00008880000d7816 */ /* 0x000fe200000000ff */
[----:B------:R-:W-:Y:S01]  /*03d0*/  IMAD R0, R5, 0x8, R16 ;  /* 0x0000000805007824 */ /* 0x000fe200078e0210 */
[----:B------:R-:W-:-:S02]  /*03e0*/  PRMT R22, R6, 0x8880, RZ ;  /* 0x0000888006167816 */ /* 0x000fc400000000ff */
[----:B------:R-:W-:Y:S01]  /*03f0*/  ISETP.GE.AND P0, PT, R15, R12, PT ;  /* 0x0000000c0f00720c */ /* 0x000fe20003f06270 */
[----:B------:R-:W-:Y:S01]  /*0400*/  IMAD.SHL.U32 R0, R0, 0x8, RZ ;  /* 0x0000000800007824 */ /* 0x000fe200078e00ff */
[----:B------:R-:W-:Y:S02]  /*0410*/  PRMT R11, R7, 0x8880, RZ ;  /* 0x00008880070b7816 */ /* 0x000fe400000000ff */
[----:B------:R-:W-:-:S03]  /*0420*/  ISETP.LT.AND P2, PT, R13, R22, !P0 ;  /* 0x000000160d00720c */ /* 0x000fc60004741270 */
[----:B------:R-:W-:-:S04]  /*0430*/  IMAD.IADD R5, R11, 0x1, R0 ;  /* 0x000000010b057824 */ /* 0x000fc800078e0200 */
[----:B-1----:R-:W-:-:S06]  /*0440*/  IMAD.WIDE R4, R5, 0x4, R2 ;  /* 0x0000000405047825 */ /* 0x002fcc00078e0202 */
[----:B------:R1:W2:Y:S01]  /*0450*/  @P2 LDG.E R19, desc[UR4][R4.64] ;  /* 0x0000000404132981 */ /* 0x0002a2000c1e1900 */
[----:B------:R-:W-:Y:S01]  /*0460*/  LOP3.LUT R6, R6, 0xffff, RZ, 0xc0, !PT ;  /* 0x0000ffff06067812 */ /* 0x000fe200078ec0ff */
[C---:B------:R-:W-:Y:S02]  /*0470*/  VIADD R32, R11.reuse, 0x1 ;  /* 0x000000010b207836 */ /* 0x040fe40000000000 */
[----:B------:R-:W-:Y:S01]  /*0480*/  VIADD R26, R0, 0x1 ;  /* 0x00000001001a7836 */ /* 0x000fe20000000000 */
[----:B------:R-:W-:Y:S01]  /*0490*/  PRMT R9, R6, 0x8880, RZ ;  /* 0x0000888006097816 */ /* 0x000fe200000000ff */
[----:B------:R-:W-:Y:S02]  /*04a0*/  IMAD.MOV.U32 R17, RZ, RZ, RZ ;  /* 0x000000ffff117224 */ /* 0x000fe400078e00ff */
[----:B------:R-:W-:Y:S01]  /*04b0*/  IMAD.IADD R7, R11, 0x1, R26 ;  /* 0x000000010b077824 */ /* 0x000fe200078e021a */
[----:B------:R-:W-:-:S03]  /*04c0*/  ISETP.GE.AND P4, PT, R32, R9, PT ;  /* 0x000000092000720c */ /* 0x000fc60003f86270 */
[----:B------:R-:W-:Y:S01]  /*04d0*/  IMAD.WIDE R6, R7, 0x4, R2 ;  /* 0x0000000407067825 */ /* 0x000fe200078e0202 */
[----:B------:R-:W-:-:S13]  /*04e0*/  ISETP.LT.AND P4, PT, R15, R12, !P4 ;  /* 0x0000000c0f00720c */ /* 0x000fda0006781270 */
[----:B------:R3:W4:Y:S01]  /*04f0*/  @P4 LDG.E R17, desc[UR4][R6.64] ;  /* 0x0000000406114981 */ /* 0x000722000c1e1900 */
[C---:B------:R-:W-:Y:S01]  /*0500*/  VIADD R28, R11.reuse, 0x2 ;  /* 0x000000020b1c7836 */ /* 0x040fe20000000000 */
[----:B------:R-:W-:Y:S01]  /*0510*/  LOP3.LUT R8, R8, 0xffff, RZ, 0xc0, !PT ;  /* 0x0000ffff08087812 */ /* 0x000fe200078ec0ff */
[----:B-1----:R-:W-:Y:S02]  /*0520*/  VIADD R4, R16, 0x1 ;  /* 0x0000000110047836 */ /* 0x002fe40000000000 */
[----:B------:R-:W-:Y:S01]  /*0530*/  VIADD R29, R0, 0x2 ;  /* 0x00000002001d7836 */ /* 0x000fe20000000000 */
[----:B------:R-:W-:Y:S01]  /*0540*/  ISETP.GE.AND P3, PT, R28, R9, PT ;  /* 0x000000091c00720c */ /* 0x000fe20003f66270 */
[----:B------:R-:W-:Y:S01]  /*0550*/  VIADD R42, R0, 0x8 ;  /* 0x00000008002a7836 */ /* 0x000fe20000000000 */
[----:B------:R-:W-:Y:S01]  /*0560*/  PRMT R25, R8, 0x8880, RZ ;  /* 0x0000888008197816 */ /* 0x000fe200000000ff */
[----:B------:R-:W-:Y:S01]  /*0570*/  IMAD.IADD R5, R11, 0x1, R29 ;  /* 0x000000010b057824 */ /* 0x000fe200078e021d */
[----:B------:R-:W-:-:S02]  /*0580*/  ISETP.LT.AND P3, PT, R15, R12, !P3 ;  /* 0x0000000c0f00720c */ /* 0x000fc40005f61270 */
[----:B------:R-:W-:Y:S02]  /*0590*/  CS2R R14, SRZ ;  /* 0x00000000000e7805 */ /* 0x000fe4000001ff00 */
[----:B------:R-:W-:Y:S01]  /*05a0*/  ISETP.GE.AND P1, PT, R4, R25, PT ;  /* 0x000000190400720c */ /* 0x000fe20003f26270 */
[----:B------:R-:W-:Y:S01]  /*05b0*/  IMAD.WIDE R4, R5, 0x4, R2 ;  /* 0x0000000405047825 */ /* 0x000fe200078e0202 */
[----:B------:R-:W-:Y:S02]  /*05c0*/  P2R R23, PR, RZ, 0x8 ;  /* 0x00000008ff177803 */ /* 0x000fe40000000000 */
[----:B------:R-:W-:Y:S01]  /*05d0*/  ISETP.LT.AND P6, PT, R13, R22, !P1 ;  /* 0x000000160d00720c */ /* 0x000fe20004fc1270 */
[----:B---3--:R-:W-:Y:S01]  /*05e0*/  IMAD.IADD R7, R11, 0x1, R42 ;  /* 0x000000010b077824 */ /* 0x008fe200078e022a */
[-C--:B------:R-:W-:Y:S01]  /*05f0*/  ISETP.LT.AND P5, PT, R32, R9.reuse, !P1 ;  /* 0x000000092000720c */ /* 0x080fe20004fa1270 */
[C---:B------:R-:W-:Y:S01]  /*0600*/  VIADD R38, R0.reuse, 0x9 ;  /* 0x0000000900267836 */ /* 0x040fe20000000000 */
[----:B------:R-:W-:Y:S01]  /*0610*/  P2R R21, PR, RZ, 0x40 ;  /* 0x00000040ff157803 */ /* 0x000fe20000000000 */
[----:B------:R-:W-:Y:S01]  /*0620*/  VIADD R8, R0, 0xa ;  /* 0x0000000a00087836 */ /* 0x000fe20000000000 */
[----:B------:R1:W3:Y:S01]  /*0630*/  @P3 LDG.E R15, desc[UR4][R4.64] ;  /* 0x00000004040f3981 */ /* 0x0002e2000c1e1900 */
[----:B------:R-:W-:Y:S01]  /*0640*/  ISETP.LT.AND P3, PT, R28, R9, !P1 ;  /* 0x000000091c00720c */ /* 0x000fe20004f61270 */
[----:B------:R-:W-:-:S04]  /*0650*/  IMAD.WIDE R6, R7, 0x4, R2 ;  /* 0x0000000407067825 */ /* 0x000fc800078e0202 */
[C---:B------:R-:W-:Y:S01]  /*0660*/  IMAD.IADD R31, R11.reuse, 0x1, R38 ;  /* 0x000000010b1f7824 */ /* 0x040fe200078e0226 */
[----:B------:R-:W5:Y:S01]  /*0670*/  @P6 LDG.E R18, desc[UR4][R6.64] ;  /* 0x0000000406126981 */ /* 0x000f62000c1e1900 */
[----:B------:R-:W-:Y:S02]  /*0680*/  IMAD.IADD R33, R11, 0x1, R8 ;  /* 0x000000010b217824 */ /* 0x000fe400078e0208 */
[----:B------:R-:W-:Y:S02]  /*0690*/  VIADD R16, R16, 0x2 ;  /* 0x0000000210107836 */ /* 0x000fe40000000000 */
[----:B------:R-:W-:Y:S02]  /*06a0*/  IMAD.MOV.U32 R12, RZ, RZ, RZ ;  /* 0x000000ffff0c7224 */ /* 0x000fe400078e00ff */
[----:B------:R-:W-:Y:S01]  /*06b0*/  IMAD.WIDE R30, R31, 0x4, R2 ;  /* 0x000000041f1e7825 */ /* 0x000fe200078e0202 */
[----:B------:R-:W-:-:S03]  /*06c0*/  ISETP.GE.AND P6, PT, R16, R25, PT ;  /* 0x000000191000720c */ /* 0x000fc60003fc6270 */
[----:B-1----:R-:W-:Y:S01]  /*06d0*/  IMAD.WIDE R4, R33, 0x4, R2 ;  /* 0x0000000421047825 */ /* 0x002fe200078e0202 */
[----:B------:R-:W-:Y:S01]  /*06e0*/  FSEL R20, RZ, 1, !P2 ;  /* 0x3f800000ff147808 */ /* 0x000fe20005000000 */
[----:B------:R1:W3:Y:S04]  /*06f0*/  @P5 LDG.E R12, desc[UR4][R30.64] ;  /* 0x000000041e0c5981 */ /* 0x0002e8000c1e1900 */
[----:B------:R2:W3:Y:S01]  /*0700*/  @P3 LDG.E R14, desc[UR4][R4.64] ;  /* 0x00000004040e3981 */ /* 0x0004e2000c1e1900 */
[----:B-1----:R-:W-:Y:S02]  /*0710*/  P2R R31, PR, RZ, 0x8 ;  /* 0x00000008ff1f7803 */ /* 0x002fe40000000000 */
[----:B------:R-:W-:-:S04]  /*0720*/  ISETP.LT.AND P3, PT, R32, R9, !P6 ;  /* 0x000000092000720c */ /* 0x000fc80007761270 */
[----:B------:R-:W-:Y:S02]  /*0730*/  P2R R30, PR, RZ, 0x8 ;  /* 0x00000008ff1e7803 */ /* 0x000fe40000000000 */
[----:B------:R-:W-:Y:S01]  /*0740*/  P2R R27, PR, RZ, 0x20 ;  /* 0x00000020ff1b7803 */ /* 0x000fe20000000000 */
[----:B------:R-:W-:-:S04]  /*0750*/  VIADD R24, R0, 0x10 ;  /* 0x0000001000187836 */ /* 0x000fc80000000000 */
[----:B------:R-:W-:Y:S02]  /*0760*/  IMAD.IADD R7, R11, 0x1, R24 ;  /* 0x000000010b077824 */ /* 0x000fe400078e0218 */
[----:B------:R-:W-:Y:S02]  /*0770*/  IMAD.MOV.U32 R16, RZ, RZ, RZ ;  /* 0x000000ffff107224 */ /* 0x000fe400078e00ff */
[----:B------:R-:W-:Y:S01]  /*0780*/  IMAD.WIDE R6, R7, 0x4, R2 ;  /* 0x0000000407067825 */ /* 0x000fe200078e0202 */
[----:B--2---:R-:W-:Y:S02]  /*0790*/  SEL R19, R19, RZ, P2 ;  /* 0x000000ff13137207 */ /* 0x004fe40001000000 */
[----:B------:R-:W-:Y:S01]  /*07a0*/  ISETP.LT.AND P2, PT, R13, R22, !P6 ;  /* 0x000000160d00720c */ /* 0x000fe20007741270 */
[----:B------:R-:W-:-:S04]  /*07b0*/  VIADD R22, R0, 0x11 ;  /* 0x0000001100167836 */ /* 0x000fc80000000000 */
[----:B------:R-:W-:Y:S02]  /*07c0*/  IMAD.IADD R25, R11, 0x1, R22 ;  /* 0x000000010b197824 */ /* 0x000fe400078e0216 */
[----:B------:R-:W-:Y:S02]  /*07d0*/  IMAD.MOV.U32 R13, RZ, RZ, RZ ;  /* 0x000000ffff0d7224 */ /* 0x000fe400078e00ff */
[----:B0-----:R-:W-:Y:S01]  /*07e0*/  IMAD.WIDE R4, R25, 0x4, R2 ;  /* 0x0000000419047825 */ /* 0x001fe200078e0202 */
[----:B------:R-:W-:-:S03]  /*07f0*/  P2R R33, PR, RZ, 0x4 ;  /* 0x00000004ff217803 */ /* 0x000fc60000000000 */
[----:B------:R0:W2:Y:S04]  /*0800*/  @P2 LDG.E R16, desc[UR4][R6.64] ;  /* 0x0000000406102981 */ /* 0x0000a8000c1e1900 */
[----:B------:R1:W2:Y:S01]  /*0810*/  @P3 LDG.E R13, desc[UR4][R4.64] ;  /* 0x00000004040d3981 */ /* 0x0002a2000c1e1900 */
[----:B------:R-:W-:Y:S01]  /*0820*/  ISETP.NE.AND P3, PT, R33, RZ, PT ;  /* 0x000000ff2100720c */ /* 0x000fe20003f65270 */
[----:B------:R-:W-:-:S03]  /*0830*/  VIADD R25, R10, 0x1 ;  /* 0x000000010a197836 */ /* 0x000fc60000000000 */
[----:B------:R-:W-:Y:S02]  /*0840*/  P2R R32, PR, RZ, 0x8 ;  /* 0x00000008ff207803 */ /* 0x000fe40000000000 */
[----:B------:R-:W-:-:S04]  /*0850*/  ISETP.NE.AND P3, PT, R31, RZ, PT ;  /* 0x000000ff1f00720c */ /* 0x000fc80003f65270 */
[----:B------:R-:W-:Y:S02]  /*0860*/  P2R R33, PR, RZ, 0x8 ;  /* 0x00000008ff217803 */ /* 0x000fe40000000000 */
[----:B------:R-:W-:Y:S01]  /*0870*/  ISETP.NE.AND P3, PT, R27, RZ, PT ;  /* 0x000000ff1b00720c */ /* 0x000fe20003f65270 */
[----:B------:R-:W-:-:S05]  /*0880*/  IMAD.HI R27, R25, 0x2aaaaaab, RZ ;  /* 0x2aaaaaab191b7827 */ /* 0x000fca00078e02ff */
[----:B------:R-:W-:-:S05]  /*0890*/  LEA.HI R34, R27, R27, RZ, 0x1 ;  /* 0x0000001b1b227211 */ /* 0x000fca00078f08ff */
[----:B------:R-:W-:-:S04]  /*08a0*/  IMAD R34, R34, -0x6, R25 ;  /* 0xfffffffa22227824 */ /* 0x000fc800078e0219 */
[C---:B------:R-:W-:Y:S01]  /*08b0*/  IMAD.SHL.U32 R25, R34.reuse, 0x4, RZ ;  /* 0x0000000422197824 */ /* 0x040fe200078e00ff */
[----:B------:R-:W-:-:S04]  /*08c0*/  LEA R34, R34, 0xd, 0x3 ;  /* 0x0000000d22227811 */ /* 0x000fc800078e18ff */
[----:B0-----:R-:W-:Y:S02]  /*08d0*/  PRMT R6, R25, 0x8880, RZ ;  /* 0x0000888019067816 */ /* 0x001fe400000000ff */
[----:B------:R-:W-:-:S03]  /*08e0*/  PRMT R7, R34, 0x8880, RZ ;  /* 0x0000888022077816 */ /* 0x000fc600000000ff */
[----:B------:R-:W-:Y:S02]  /*08f0*/  IMAD R6, R6, 0x5556, RZ ;  /* 0x0000555606067824 */ /* 0x000fe400078e02ff */
[----:B-1----:R-:W-:-:S03]  /*0900*/  IMAD R5, R7, 0x2aab, RZ ;  /* 0x00002aab07057824 */ /* 0x002fc600078e02ff */
[----:B------:R-:W-:Y:S02]  /*0910*/  SHF.R.S32.HI R4, RZ, 0x10, R6 ;  /* 0x00000010ff047819 */ /* 0x000fe40000011406 */
[----:B------:R-:W-:Y:S02]  /*0920*/  SHF.R.S32.HI R5, RZ, 0x10, R5 ;  /* 0x00000010ff057819 */ /* 0x000fe40000011405 */
[----:B------:R-:W-:Y:S02]  /*0930*/  LOP3.LUT R6, R4, 0xffff, RZ, 0xc0, !PT ;  /* 0x0000ffff04067812 */ /* 0x000fe400078ec0ff */
[----:B------:R-:W-:Y:S02]  /*0940*/  LOP3.LUT R7, R5, 0xffff, RZ, 0xc0, !PT ;  /* 0x0000ffff05077812 */ /* 0x000fe400078ec0ff */
[----:B------:R-:W-:Y:S02]  /*0950*/  SHF.R.U32.HI R6, RZ, 0xf, R6 ;  /* 0x0000000fff067819 */ /* 0x000fe40000011606 */
[----:B------:R-:W-:-:S02]  /*0960*/  SHF.R.U32.HI R7, RZ, 0xf, R7 ;  /* 0x0000000fff077819 */ /* 0x000fc40000011607 */
[----:B------:R-:W-:Y:S02]  /*0970*/  PRMT R4, R4, 0x5410, R5 ;  /* 0x0000541004047816 */ /* 0x000fe40000000005 */
[----:B------:R-:W-:-:S05]  /*0980*/  PRMT R7, R6, 0x5410, R7 ;  /* 0x0000541006077816 */ /* 0x000fca0000000007 */
[----:B------:R-:W-:-:S05]  /*0990*/  VIADD.16x2 R4, R4, R7 ;  /* 0x0000000704047236 */ /* 0x000fca0000000200 */
[C---:B------:R-:W-:Y:S02]  /*09a0*/  LOP3.LUT R5, R4.reuse, 0xffff, RZ, 0xc0, !PT ;  /* 0x0000ffff04057812 */ /* 0x040fe400078ec0ff */
[C---:B------:R-:W-:Y:S02]  /*09b0*/  PRMT R25, R4.reuse, 0x7632, R25 ;  /* 0x0000763204197816 */ /* 0x040fe40000000019 */
[----:B------:R-:W-:Y:S02]  /*09c0*/  PRMT R4, R4, 0x8880, RZ ;  /* 0x0000888004047816 */ /* 0x000fe400000000ff */
[----:B------:R-:W-:Y:S02]  /*09d0*/  ISETP.LT.AND P2, PT, R28, R9, !P6 ;  /* 0x000000091c00720c */ /* 0x000fe40007741270 */
[----:B------:R-:W-:Y:S01]  /*09e0*/  PRMT R44, R25, 0x8880, RZ ;  /* 0x00008880192c7816 */ /* 0x000fe200000000ff */
[----:B------:R-:W-:Y:S01]  /*09f0*/  IMAD.MOV.U32 R9, RZ, RZ, R4 ;  /* 0x000000ffff097224 */ /* 0x000fe200078e0004 */
[----:B----4-:R-:W-:-:S02]  /*0a00*/  SEL R34, R17, RZ, P4 ;  /* 0x000000ff11227207 */ /* 0x010fc40002000000 */
[----:B------:R-:W-:Y:S02]  /*0a10*/  PRMT R17, R5, 0x8880, RZ ;  /* 0x0000888005117816 */ /* 0x000fe400000000ff */
[----:B------:R-:W-:-:S03]  /*0a20*/  ISETP.LT.AND P5, PT, R9, R44, !P0 ;  /* 0x0000002c0900720c */ /* 0x000fc600047a1270 */
[----:B------:R-:W-:Y:S02]  /*0a30*/  IMAD.IADD R7, R17, 0x1, R0 ;  /* 0x0000000111077824 */ /* 0x000fe400078e0200 */
[----:B------:R-:W-:Y:S02]  /*0a40*/  IMAD.MOV.U32 R27, RZ, RZ, RZ ;  /* 0x000000ffff1b7224 */ /* 0x000fe400078e00ff */
[----:B------:R-:W-:-:S06]  /*0a50*/  IMAD.WIDE R6, R7, 0x4, R2 ;  /* 0x0000000407067825 */ /* 0x000fcc00078e0202 */
[----:B------:R0:W4:Y:S01]  /*0a60*/  @P5 LDG.E R27, desc[UR4][R6.64] ;  /* 0x00000004061b5981 */ /* 0x000122000c1e1900 */
[----:B------:R-:W-:-:S04]  /*0a70*/  VIADD R0, R0, 0x12 ;  /* 0x0000001200007836 */ /* 0x000fc80000000000 */
[----:B------:R-:W-:Y:S02]  /*0a80*/  IMAD.IADD R5, R11, 0x1, R0 ;  /* 0x000000010b057824 */ /* 0x000fe400078e0200 */
[----:B------:R-:W-:Y:S02]  /*0a90*/  IMAD.MOV.U32 R11, RZ, RZ, RZ ;  /* 0x000000ffff0b7224 */ /* 0x000fe400078e00ff */
[----:B------:R-:W-:-:S04]  /*0aa0*/  IMAD.WIDE R4, R5, 0x4, R2 ;  /* 0x0000000405047825 */ /* 0x000fc800078e0202 */
[----:B------:R-:W-:Y:S01]  /*0ab0*/  FADD R19, R19, R34 ;  /* 0x0000002213137221 */ /* 0x000fe20000000000 */
[----:B------:R-:W-:Y:S02]  /*0ac0*/  P2R R34, PR, RZ, 0x4 ;  /* 0x00000004ff227803 */ /* 0x000fe40000000000 */
[----:B------:R-:W-:Y:S01]  /*0ad0*/  LOP3.LUT R25, R25, 0xffff, RZ, 0xc0, !PT ;  /* 0x0000ffff19197812 */ /* 0x000fe200078ec0ff */
[----:B------:R1:W2:Y:S01]  /*0ae0*/  @P2 LDG.E R11, desc[UR4][R4.64] ;  /* 0x00000004040b2981 */ /* 0x0002a2000c1e1900 */
[----:B------:R-:W-:Y:S01]  /*0af0*/  ISETP.NE.AND P2, PT, R21, RZ, PT ;  /* 0x000000ff1500720c */ /* 0x000fe20003f45270 */
[----:B0-----:R-:W-:Y:S01]  /*0b00*/  VIADD R6, R17, 0x1 ;  /* 0x0000000111067836 */ /* 0x001fe20000000000 */
[----:B------:R-:W-:Y:S02]  /*0b10*/  PRMT R25, R25, 0x8880, RZ ;  /* 0x0000888019197816 */ /* 0x000fe400000000ff */
[----:B------:R-:W-:Y:S02]  /*0b20*/  P2R R35, PR, RZ, 0x4 ;  /* 0x00000004ff237803 */ /* 0x000fe40000000000 */
[----:B------:R-:W-:-:S02]  /*0b30*/  ISETP.NE.AND P2, PT, R23, RZ, PT ;  /* 0x000000ff1700720c */ /* 0x000fc40003f45270 */
[----:B------:R-:W-:Y:S01]  /*0b40*/  FSEL R23, RZ, 1, !P5 ;  /* 0x3f800000ff177808 */ /* 0x000fe20006800000 */
[C---:B------:R-:W-:Y:S02]  /*0b50*/  IMAD.IADD R7, R17.reuse, 0x1, R26 ;  /* 0x0000000111077824 */ /* 0x040fe400078e021a */
[----:B------:R-:W-:Y:S02]  /*0b60*/  IMAD.MOV.U32 R26, RZ, RZ, RZ ;  /* 0x000000ffff1a7224 */ /* 0x000fe400078e00ff */
[----:B------:R-:W-:Y:S01]  /*0b70*/  VIADD R40, R17, 0x2 ;  /* 0x0000000211287836 */ /* 0x000fe20000000000 */
[----:B----4-:R-:W-:Y:S02]  /*0b80*/  SEL R21, R27, RZ, P5 ;  /* 0x000000ff1b157207 */ /* 0x010fe40002800000 */
[----:B------:R-:W-:Y:S01]  /*0b90*/  ISETP.LT.AND P5, PT, R6, R25, !P0 ;  /* 0x000000190600720c */ /* 0x000fe200047a1270 */
[----:B------:R-:W-:-:S12]  /*0ba0*/  IMAD.WIDE R6, R7, 0x4, R2 ;  /* 0x0000000407067825 */ /* 0x000fd800078e0202 */
[----:B------:R0:W4:Y:S01]  /*0bb0*/  @P5 LDG.E R26, desc[UR4][R6.64] ;  /* 0x00000004061a5981 */ /* 0x000122000c1e1900 */
[----:B------:R-:W-:Y:S02]  /*0bc0*/  P2R R36, PR, RZ, 0x4 ;  /* 0x00000004ff247803 */ /* 0x000fe40000000000 */
[----:B------:R-:W-:Y:S01]  /*0bd0*/  ISETP.LT.AND P2, PT, R40, R25, !P0 ;  /* 0x000000192800720c */ /* 0x000fe20004741270 */
[----:B-1----:R-:W-:Y:S01]  /*0be0*/  IMAD.IADD R5, R17, 0x1, R29 ;  /* 0x0000000111057824 */ /* 0x002fe200078e021d */
[----:B------:R-:W-:Y:S01]  /*0bf0*/  P2R R31, PR, RZ, 0x8 ;  /* 0x00000008ff1f7803 */ /* 0x000fe20000000000 */
[----:B------:R-:W-:Y:S01]  /*0c00*/  IMAD.MOV.U32 R29, RZ, RZ, RZ ;  /* 0x000000ffff1d7224 */ /* 0x000fe200078e00ff */
[----:B------:R-:W-:Y:S01]  /*0c10*/  ISETP.LT.AND P3, PT, R9, R44, !P1 ;  /* 0x0000002c0900720c */ /* 0x000fe20004f61270 */
[----:B------:R-:W-:-:S04]  /*0c20*/  IMAD.WIDE R4, R5, 0x4, R2 ;  /* 0x0000000405047825 */ /* 0x000fc800078e0202 */
[----:B------:R-:W-:-:S04]  /*0c30*/  IMAD.IADD R39, R17, 0x1, R42 ;  /* 0x0000000111277824 */ /* 0x000fc800078e022a */
[----:B------:R1:W2:Y:S01]  /*0c40*/  @P2 LDG.E R29, desc[UR4][R4.64] ;  /* 0x00000004041d2981 */ /* 0x0002a2000c1e1900 */
[----:B------:R-:W-:Y:S02]  /*0c50*/  IMAD.MOV.U32 R37, RZ, RZ, RZ ;  /* 0x000000ffff257224 */ /* 0x000fe400078e00ff */
[----:B0-----:R-:W-:-:S05]  /*0c60*/  IMAD.WIDE R6, R39, 0x4, R2 ;  /* 0x0000000427067825 */ /* 0x001fca00078e0202 */
[----:B------:R0:W2:Y:S01]  /*0c70*/  @P3 LDG.E R37, desc[UR4][R6.64] ;  /* 0x0000000406253981 */ /* 0x0000a2000c1e1900 */
[----:B------:R-:W-:Y:S01]  /*0c80*/  VIADD R42, R17, 0x1 ;  /* 0x00000001112a7836 */ /* 0x000fe20000000000 */
[----:B------:R-:W-:Y:S02]  /*0c90*/  FSEL R28, RZ, 1, !P5 ;  /* 0x3f800000ff1c7808 */ /* 0x000fe40006800000 */
[----:B------:R-:W-:Y:S01]  /*0ca0*/  ISETP.LT.AND P0, PT, R9, R44, !P6 ;  /* 0x0000002c0900720c */ /* 0x000fe20007701270 */
[----:B------:R-:W-:-:S04]  /*0cb0*/  IMAD.IADD R9, R17, 0x1, R38 ;  /* 0x0000000111097824 */ /* 0x000fc800078e0226 */
[----:B-1----:R-:W-:Y:S01]  /*0cc0*/  IMAD.WIDE R4, R9, 0x4, R2 ;  /* 0x0000000409047825 */ /* 0x002fe200078e0202 */
[----:B------:R-:W-:-:S03]  /*0cd0*/  CS2R R38, SRZ ;  /* 0x0000000000267805 */ /* 0x000fc6000001ff00 */
[----:B------:R-:W-:-:S04]  /*0ce0*/  IMAD.IADD R9, R17, 0x1, R8 ;  /* 0x0000000111097824 */ /* 0x000fc800078e0208 */
[----:B------:R-:W-:Y:S01]  /*0cf0*/  IMAD.WIDE R8, R9, 0x4, R2 ;  /* 0x0000000409087825 */ /* 0x000fe200078e0202 */
[----:B------:R-:W-:Y:S02]  /*0d00*/  FSEL R27, RZ, 1, !P4 ;  /* 0x3f800000ff1b7808 */ /* 0x000fe40006000000 */
[-C--:B------:R-:W-:Y:S01]  /*0d10*/  ISETP.LT.AND P4, PT, R42, R25.reuse, !P6 ;  /* 0x000000192a00720c */ /* 0x080fe20007781270 */
[----:B0-----:R-:W-:Y:S01]  /*0d20*/  IMAD.IADD R7, R17, 0x1, R24 ;  /* 0x0000000111077824 */ /* 0x001fe200078e0218 */
[----:B------:R-:W-:Y:S01]  /*0d30*/  ISETP.LT.AND P6, PT, R40, R25, !P6 ;  /* 0x000000192800720c */ /* 0x000fe200077c1270 */
[----:B------:R-:W-:Y:S02]  /*0d40*/  IMAD.MOV.U32 R24, RZ, RZ, RZ ;  /* 0x000000ffff187224 */ /* 0x000fe400078e00ff */
[----:B------:R-:W-:-:S05]  /*0d50*/  IMAD.WIDE R6, R7, 0x4, R2 ;  /* 0x0000000407067825 */ /* 0x000fca00078e0202 */
[----:B------:R-:W5:Y:S01]  /*0d60*/  @P0 LDG.E R24, desc[UR4][R6.64] ;  /* 0x0000000406180981 */ /* 0x000f62000c1e1900 */
[----:B----4-:R-:W-:Y:S02]  /*0d70*/  SEL R26, R26, RZ, P5 ;  /* 0x000000ff1a1a7207 */ /* 0x010fe40002800000 */
[-C--:B------:R-:W-:Y:S02]  /*0d80*/  ISETP.LT.AND P5, PT, R42, R25.reuse, !P1 ;  /* 0x000000192a00720c */ /* 0x080fe40004fa1270 */
[----:B------:R-:W-:-:S11]  /*0d90*/  ISETP.LT.AND P1, PT, R40, R25, !P1 ;  /* 0x000000192800720c */ /* 0x000fd60004f21270 */
[----:B------:R0:W4:Y:S04]  /*0da0*/  @P5 LDG.E R38, desc[UR4][R4.64] ;  /* 0x0000000404265981 */ /* 0x000128000c1e1900 */
[----:B------:R1:W4:Y:S01]  /*0db0*/  @P1 LDG.E R39, desc[UR4][R8.64] ;  /* 0x0000000408271981 */ /* 0x000322000c1e1900 */
[----:B0-----:R-:W-:Y:S02]  /*0dc0*/  IMAD.IADD R5, R17, 0x1, R22 ;  /* 0x0000000111057824 */ /* 0x001fe400078e0216 */
[----:B------:R-:W-:Y:S02]  /*0dd0*/  IMAD.MOV.U32 R22, RZ, RZ, RZ ;  /* 0x000000ffff167224 */ /* 0x000fe400078e00ff */
[----:B------:R-:W-:-:S04]  /*0de0*/  IMAD.WIDE R4, R5, 0x4, R2 ;  /* 0x0000000405047825 */ /* 0x000fc800078e0202 */
[----:B------:R-:W-:Y:S01]  /*0df0*/  IMAD.IADD R17, R17, 0x1, R0 ;  /* 0x0000000111117824 */ /* 0x000fe200078e0200 */
[----:B------:R0:W4:Y:S01]  /*0e00*/  @P4 LDG.E R22, desc[UR4][R4.64] ;  /* 0x0000000404164981 */ /* 0x000122000c1e1900 */
[----:B------:R-:W-:Y:S02]  /*0e10*/  IMAD.MOV.U32 R0, RZ, RZ, RZ ;  /* 0x000000ffff007224 */ /* 0x000fe400078e00ff */
[----:B------:R-:W-:-:S05]  /*0e20*/  IMAD.WIDE R2, R17, 0x4, R2 ;  /* 0x0000000411027825 */ /* 0x000fca00078e0202 */
[----:B------:R0:W4:Y:S01]  /*0e30*/  @P6 LDG.E R0, desc[UR4][R2.64] ;  /* 0x0000000402006981 */ /* 0x000122000c1e1900 */
[----:B--2---:R-:W-:Y:S02]  /*0e40*/  SEL R29, R29, RZ, P2 ;  /* 0x000000ff1d1d7207 */ /* 0x004fe40001000000 */
[----:B-1----:R-:W-:Y:S02]  /*0e50*/  FSEL R8, RZ, 1, !P2 ;  /* 0x3f800000ff087808 */ /* 0x002fe40005000000 */
[----:B------:R-:W-:Y:S01]  /*0e60*/  ISETP.NE.AND P2, PT, R36, RZ, PT ;  /* 0x000000ff2400720c */ /* 0x000fe20003f45270 */
[----:B------:R-:W-:-:S03]  /*0e70*/  FADD R23, R23, R28 ;  /* 0x0000001c17177221 */ /* 0x000fc60000000000 */
[----:B---3--:R-:W-:Y:S02]  /*0e80*/  SEL R6, R15, RZ, P2 ;  /* 0x000000ff0f067207 */ /* 0x008fe40001000000 */
[----:B------:R-:W-:Y:S02]  /*0e90*/  FSEL R7, RZ, 1, !P2 ;  /* 0x3f800000ff077808 */ /* 0x000fe40005000000 */
[----:B------:R-:W-:Y:S01]  /*0ea0*/  ISETP.NE.AND P2, PT, R35, RZ, PT ;  /* 0x000000ff2300720c */ /* 0x000fe20003f45270 */
[----:B------:R-:W-:Y:S01]  /*0eb0*/  FADD R8, R23, R8 ;  /* 0x0000000817087221 */ /* 0x000fe20000000000 */
[----:B------:R-:W-:Y:S02]  /*0ec0*/  FSEL R15, RZ, 1, !P3 ;  /* 0x3f800000ff0f7808 */ /* 0x000fe40005800000 */
[----:B------:R-:W-:Y:S01]  /*0ed0*/  SEL R37, R37, RZ, P3 ;  /* 0x000000ff25257207 */ /* 0x000fe20001800000 */
[----:B------:R-:W-:Y:S01]  /*0ee0*/  FADD R20, R20, R27 ;  /* 0x0000001b14147221 */ /* 0x000fe20000000000 */
[----:B-----5:R-:W-:Y:S01]  /*0ef0*/  SEL R18, R18, RZ, P2 ;  /* 0x000000ff12127207 */ /* 0x020fe20001000000 */
[----:B------:R-:W-:Y:S01]  /*0f00*/  FADD R19, R19, R6 ;  /* 0x0000000613137221 */ /* 0x000fe20000000000 */
[----:B------:R-:W-:Y:S01]  /*0f10*/  ISETP.NE.AND P3, PT, R31, RZ, PT ;  /* 0x000000ff1f00720c */ /* 0x000fe20003f65270 */
[----:B------:R-:W-:Y:S01]  /*0f20*/  FADD R8, R8, R15 ;  /* 0x0000000f08087221 */ /* 0x000fe20000000000 */
[----:B------:R-:W-:Y:S01]  /*0f30*/  FSEL R17, RZ, 1, !P5 ;  /* 0x3f800000ff117808 */ /* 0x000fe20006800000 */
[----:B------:R-:W-:Y:S01]  /*0f40*/  FADD R18, R19, R18 ;  /* 0x0000001213127221 */ /* 0x000fe20000000000 */
[----:B------:R-:W-:Y:S01]  /*0f50*/  FSEL R6, RZ, 1, !P2 ;  /* 0x3f800000ff067808 */ /* 0x000fe20005000000 */
[----:B------:R-:W-:Y:S01]  /*0f60*/  FADD R7, R20, R7 ;  /* 0x0000000714077221 */ /* 0x000fe20000000000 */
[----:B0-----:R-:W-:-:S02]  /*0f70*/  SEL R5, R12, RZ, P3 ;  /* 0x000000ff0c057207 */ /* 0x001fc40001800000 */
[----:B------:R-:W-:Y:S01]  /*0f80*/  FSEL R9, RZ, 1, !P3 ;  /* 0x3f800000ff097808 */ /* 0x000fe20005800000 */
[----:B------:R-:W-:Y:S01]  /*0f90*/  FADD R8, R8, R17 ;  /* 0x0000001108087221 */ /* 0x000fe20000000000 */
[----:B------:R-:W-:Y:S02]  /*0fa0*/  ISETP.NE.AND P3, PT, R33, RZ, PT ;  /* 0x000000ff2100720c */ /* 0x000fe40003f65270 */
[----:B------:R-:W-:Y:S01]  /*0fb0*/  FSEL R15, RZ, 1, !P1 ;  /* 0x3f800000ff0f7808 */ /* 0x000fe20004800000 */
[----:B------:R-:W-:Y:S01]  /*0fc0*/  FADD R4, R18, R5 ;  /* 0x0000000512047221 */ /* 0x000fe20000000000 */
[----:B------:R-:W-:Y:S01]  /*0fd0*/  FADD R6, R7, R6 ;  /* 0x0000000607067221 */ /* 0x000fe20000000000 */
[----:B------:R-:W-:Y:S02]  /*0fe0*/  SEL R5, R14, RZ, P3 ;  /* 0x000000ff0e057207 */ /* 0x000fe40001800000 */
[----:B------:R-:W-:Y:S01]  /*0ff0*/  FSEL R12, RZ, 1, !P3 ;  /* 0x3f800000ff0c7808 */ /* 0x000fe20005800000 */
[----:B------:R-:W-:Y:S01]  /*1000*/  FADD R8, R8, R15 ;  /* 0x0000000f08087221 */ /* 0x000fe20000000000 */
[----:B------:R-:W-:-:S02]  /*1010*/  FSEL R7, RZ, 1, !P0 ;  /* 0x3f800000ff077808 */ /* 0x000fc40004000000 */
[----:B------:R-:W-:Y:S01]  /*1020*/  ISETP.NE.AND P3, PT, R32, RZ, PT ;  /* 0x000000ff2000720c */ /* 0x000fe20003f65270 */
[----:B------:R-:W-:Y:S01]  /*1030*/  FADD R9, R6, R9 ;  /* 0x0000000906097221 */ /* 0x000fe20000000000 */
[----:B------:R-:W-:Y:S01]  /*1040*/  FSEL R2, RZ, 1, !P4 ;  /* 0x3f800000ff027808 */ /* 0x000fe20006000000 */
[----:B------:R-:W-:Y:S01]  /*1050*/  FADD R7, R8, R7 ;  /* 0x0000000708077221 */ /* 0x000fe20000000000 */
[----:B------:R-:W-:Y:S02]  /*1060*/  SEL R16, R16, RZ, P3 ;  /* 0x000000ff10107207 */ /* 0x000fe40001800000 */
[----:B------:R-:W-:Y:S01]  /*1070*/  FSEL R14, RZ, 1, !P3 ;  /* 0x3f800000ff0e7808 */ /* 0x000fe20005800000 */
[----:B------:R-:W-:Y:S01]  /*1080*/  FADD R9, R9, R12 ;  /* 0x0000000c09097221 */ /* 0x000fe20000000000 */
[----:B------:R-:W-:Y:S01]  /*1090*/  ISETP.NE.AND P3, PT, R30, RZ, PT ;  /* 0x000000ff1e00720c */ /* 0x000fe20003f65270 */
[----:B------:R-:W-:Y:S01]  /*10a0*/  FADD R7, R7, R2 ;  /* 0x0000000207077221 */ /* 0x000fe20000000000 */
[----:B------:R-:W-:Y:S01]  /*10b0*/  ISETP.NE.AND P2, PT, R34, RZ, PT ;  /* 0x000000ff2200720c */ /* 0x000fe20003f45270 */
[----:B------:R-:W-:Y:S01]  /*10c0*/  FADD R9, R9, R14 ;  /* 0x0000000e09097221 */ /* 0x000fe20000000000 */
[----:B------:R-:W-:-:S02]  /*10d0*/  FSEL R2, RZ, 1, !P3 ;  /* 0x3f800000ff027808 */ /* 0x000fc40005800000 */
[----:B------:R-:W-:Y:S02]  /*10e0*/  FSEL R6, RZ, 1, !P6 ;  /* 0x3f800000ff067808 */ /* 0x000fe40007000000 */
[----:B------:R-:W-:Y:S01]  /*10f0*/  FSEL R3, RZ, 1, !P2 ;  /* 0x3f800000ff037808 */ /* 0x000fe20005000000 */
[----:B------:R-:W-:Y:S01]  /*1100*/  FADD R2, R9, R2 ;  /* 0x0000000209027221 */ /* 0x000fe20000000000 */
[----:B------:R-:W-:Y:S01]  /*1110*/  FADD R26, R21, R26 ;  /* 0x0000001a151a7221 */ /* 0x000fe20000000000 */
[----:B------:R-:W-:Y:S02]  /*1120*/  FADD R7, R7, R6 ;  /* 0x0000000607077221 */ /* 0x000fe40000000000 */
[----:B------:R-:W-:Y:S01]  /*1130*/  FADD R6, R2, R3 ;  /* 0x0000000302067221 */ /* 0x000fe20000000000 */
[----:B------:R-:W-:Y:S01]  /*1140*/  FADD R26, R26, R29 ;  /* 0x0000001d1a1a7221 */ /* 0x000fe20000000000 */
[----:B------:R-:W0:Y:S03]  /*1150*/  LDC.64 R2, c[0x0][0x218] ;  /* 0x00008600ff027b82 */ /* 0x000e260000000a00 */
[----:B------:R-:W-:Y:S01]  /*1160*/  FADD R37, R26, R37 ;  /* 0x000000251a257221 */ /* 0x000fe20000000000 */
[----:B------:R-:W-:Y:S01]  /*1170*/  SEL R24, R24, RZ, P0 ;  /* 0x000000ff18187207 */ /* 0x000fe20000000000 */
[----:B------:R-:W-:Y:S01]  /*1180*/  FADD R5, R4, R5 ;  /* 0x0000000504057221 */ /* 0x000fe20000000000 */
[----:B------:R-:W-:-:S03]  /*1190*/  SEL R13, R13, RZ, P3 ;  /* 0x000000ff0d0d7207 */ /* 0x000fc60001800000 */
[----:B------:R-:W-:Y:S01]  /*11a0*/  FADD R16, R5, R16 ;  /* 0x0000001005107221 */ /* 0x000fe20000000000 */
[----:B------:R-:W-:-:S03]  /*11b0*/  SEL R8, R11, RZ, P2 ;  /* 0x000000ff0b087207 */ /* 0x000fc60001000000 */
[----:B------:R-:W-:Y:S01]  /*11c0*/  FADD R13, R16, R13 ;  /* 0x0000000d100d7221 */ /* 0x000fe20000000000 */
[----:B0-----:R-:W-:Y:S01]  /*11d0*/  IMAD.WIDE R2, R10, 0x4, R2 ;  /* 0x000000040a027825 */ /* 0x001fe200078e0202 */
[----:B----4-:R-:W-:Y:S02]  /*11e0*/  SEL R38, R38, RZ, P5 ;  /* 0x000000ff26267207 */ /* 0x010fe40002800000 */
[----:B------:R-:W-:Y:S02]  /*11f0*/  FSETP.GEU.AND P5, PT, R7, 1.175494350822287508e-38, PT ;  /* 0x008000000700780b */ /* 0x000fe40003fae000 */
[----:B------:R-:W-:Y:S02]  /*1200*/  SEL R39, R39, RZ, P1 ;  /* 0x000000ff27277207 */ /* 0x000fe40000800000 */
[----:B------:R-:W-:Y:S01]  /*1210*/  FSETP.GEU.AND P1, PT, R6, 1.175494350822287508e-38, PT ;  /* 0x008000000600780b */ /* 0x000fe20003f2e000 */
[----:B------:R-:W-:-:S04]  /*1220*/  FADD R38, R37, R38 ;  /* 0x0000002625267221 */ /* 0x000fc80000000000 */
[----:B------:R-:W-:-:S04]  /*1230*/  FADD R39, R38, R39 ;  /* 0x0000002726277221 */ /* 0x000fc80000000000 */
[----:B------:R-:W-:Y:S01]  /*1240*/  @!P5 FMUL R7, R7, 16777216 ;  /* 0x4b8000000707d820 */ /* 0x000fe20000400000 */
[----:B------:R-:W-:-:S03]  /*1250*/  FADD R39, R39, R24 ;  /* 0x0000001827277221 */ /* 0x000fc60000000000 */
[----:B------:R-:W-:Y:S01]  /*1260*/  @!P1 FMUL R6, R6, 16777216 ;  /* 0x4b80000006069820 */ /* 0x000fe20000400000 */
[----:B------:R-:W-:Y:S01]  /*1270*/  SEL R22, R22, RZ, P4 ;  /* 0x000000ff16167207 */ /* 0x000fe20002000000 */
[----:B------:R-:W0:Y:S04]  /*1280*/  MUFU.RCP R9, R7 ;  /* 0x0000000700097308 */ /* 0x000e280000001000 */
[----:B------:R-:W-:Y:S01]  /*1290*/  FADD R39, R39, R22 ;  /* 0x0000001627277221 */ /* 0x000fe20000000000 */
[----:B------:R-:W-:-:S03]  /*12a0*/  SEL R0, R0, RZ, P6 ;  /* 0x000000ff00007207 */ /* 0x000fc60003000000 */
[----:B------:R-:W1:Y:S02]  /*12b0*/  MUFU.RCP R5, R6 ;  /* 0x0000000600057308 */ /* 0x000e640000001000 */
[----:B------:R-:W-:Y:S01]  /*12c0*/  FADD R4, R39, R0 ;  /* 0x0000000027047221 */ /* 0x000fe20000000000 */
[----:B------:R-:W-:-:S03]  /*12d0*/  FADD R0, R13, R8 ;  /* 0x000000080d007221 */ /* 0x000fc60000000000 */
[----:B------:R-:W-:Y:S01]  /*12e0*/  @!P5 FMUL R4, R4, 16777216 ;  /* 0x4b8000000404d820 */ /* 0x000fe20000400000 */
[----:B------:R-:W-:-:S03]  /*12f0*/  @!P1 FMUL R0, R0, 16777216 ;  /* 0x4b80000000009820 */ /* 0x000fc60000400000 */
[----:B0-----:R-:W-:Y:S01]  /*1300*/  FMUL R9, R9, R4 ;  /* 0x0000000409097220 */ /* 0x001fe20000400000 */
[----:B-1----:R-:W-:-:S05]  /*1310*/  FMUL R8, R5, R0 ;  /* 0x0000000005087220 */ /* 0x002fca0000400000 */
[----:B------:R-:W-:Y:S01]  /*1320*/  STG.E.64 desc[UR4][R2.64], R8 ;  /* 0x0000000802007986 */ /* 0x000fe2000c101b04 */
[----:B------:R-:W-:Y:S05]  /*1330*/  EXIT ;  /* 0x000000000000794d */ /* 0x000fea0003800000 */
.L_x_0:
[----:B------:R-:W-:-:S00]  /*1340*/  BRA `(.L_x_0) ;  /* 0xfffffffc00fc7947 */ /* 0x000fc0000383ffff */
[----:B------:R-:W-:-:S00]  /*1350*/  NOP ;  /* 0x0000000000007918 */ /* 0x000fc00000000000 */
        /* <DEDUP_REMOVED lines=10> */
.L_x_1:


//--------------------- .nv.constant0.triton_poi_fused__adaptive_avg_pool2d_37 --------------------------
	.section	.nv.constant0.triton_poi_fused__adaptive_avg_pool2d_37,"a",@progbits
	.sectionflags	@""
	.align	4
.nv.constant0.triton_poi_fused__adaptive_avg_pool2d_37:
	.zero		548
